//
// Generated by NVIDIA NVVM Compiler
//
// Compiler Build ID: CL-36424714
// Cuda compilation tools, release 13.0, V13.0.88
// Based on NVVM 20.0.0
//

.version 9.0
.target sm_100
.address_size 64

	// .globl	_Z3fooPKcPmPi
// _ZZ3fooPKcPmPiE7s_array has been demoted

.visible .entry _Z3fooPKcPmPi(
	.param .u64 .ptr .align 1 _Z3fooPKcPmPi_param_0,
	.param .u64 .ptr .align 1 _Z3fooPKcPmPi_param_1,
	.param .u64 .ptr .align 1 _Z3fooPKcPmPi_param_2
)
{
	.reg .pred 	%p<10>;
	.reg .b16 	%rs<22>;
	.reg .b32 	%r<13>;
	.reg .b64 	%rd<21>;
	// demoted variable
	.shared .align 1 .b8 _ZZ3fooPKcPmPiE7s_array[513];
	ld.param.u64 	%rd5, [_Z3fooPKcPmPi_param_0];
	ld.param.u64 	%rd6, [_Z3fooPKcPmPi_param_1];
	ld.param.u64 	%rd7, [_Z3fooPKcPmPi_param_2];
	cvta.to.global.u64 	%rd1, %rd6;
	cvta.to.global.u64 	%rd2, %rd7;
	cvta.to.global.u64 	%rd8, %rd5;
	mov.u32 	%r2, %ctaid.x;
	mov.u32 	%r3, %ntid.x;
	mov.u32 	%r4, %tid.x;
	mad.lo.s32 	%r5, %r2, %r3, %r4;
	mul.wide.u32 	%rd3, %r5, 4;
	shl.b32 	%r6, %r4, 2;
	add.s64 	%rd4, %rd8, %rd3;
	ld.global.u32 	%r7, [%rd4];
	mov.u32 	%r8, _ZZ3fooPKcPmPiE7s_array;
	add.s32 	%r1, %r8, %r6;
	st.shared.u32 	[%r1], %r7;
	setp.ne.s32 	%p1, %r4, 127;
	@%p1 bra 	$L__BB0_2;
	ld.global.u8 	%rs10, [%rd4+4];
	st.shared.u8 	[%r1+4], %rs10;
$L__BB0_2:
	bar.sync 	0;
	ld.shared.u8 	%rs11, [%r1];
	setp.eq.s16 	%p2, %rs11, 13;
	@%p2 bra 	$L__BB0_4;
	ld.shared.u8 	%rs19, [%r1+1];
	bra.uni 	$L__BB0_6;
$L__BB0_4:
	ld.shared.u8 	%rs19, [%r1+1];
	setp.ne.s16 	%p3, %rs19, 10;
	@%p3 bra 	$L__BB0_6;
	atom.global.add.u32 	%r9, [%rd2], 1;
	mul.wide.s32 	%rd9, %r9, 8;
	add.s64 	%rd10, %rd1, %rd9;
	add.s64 	%rd11, %rd3, 2;
	st.global.u64 	[%rd10], %rd11;
	mov.b16 	%rs19, 10;
$L__BB0_6:
	and.b16  	%rs13, %rs19, 255;
	setp.eq.s16 	%p4, %rs13, 13;
	@%p4 bra 	$L__BB0_8;
	ld.shared.u8 	%rs20, [%r1+2];
	bra.uni 	$L__BB0_10;
$L__BB0_8:
	ld.shared.u8 	%rs20, [%r1+2];
	setp.ne.s16 	%p5, %rs20, 10;
	@%p5 bra 	$L__BB0_10;
	atom.global.add.u32 	%r10, [%rd2], 1;
	add.s64 	%rd12, %rd3, 3;
	mul.wide.s32 	%rd13, %r10, 8;
	add.s64 	%rd14, %rd1, %rd13;
	st.global.u64 	[%rd14], %rd12;
	mov.b16 	%rs20, 10;
$L__BB0_10:
	and.b16  	%rs15, %rs20, 255;
	setp.eq.s16 	%p6, %rs15, 13;
	@%p6 bra 	$L__BB0_12;
	ld.shared.u8 	%rs21, [%r1+3];
	bra.uni 	$L__BB0_14;
$L__BB0_12:
	ld.shared.u8 	%rs21, [%r1+3];
	setp.ne.s16 	%p7, %rs21, 10;
	@%p7 bra 	$L__BB0_14;
	atom.global.add.u32 	%r11, [%rd2], 1;
	add.s64 	%rd15, %rd3, 4;
	mul.wide.s32 	%rd16, %r11, 8;
	add.s64 	%rd17, %rd1, %rd16;
	st.global.u64 	[%rd17], %rd15;
	mov.b16 	%rs21, 10;
$L__BB0_14:
	and.b16  	%rs17, %rs21, 255;
	setp.ne.s16 	%p8, %rs17, 13;
	@%p8 bra 	$L__BB0_17;
	ld.shared.u8 	%rs18, [%r1+4];
	setp.ne.s16 	%p9, %rs18, 10;
	@%p9 bra 	$L__BB0_17;
	atom.global.add.u32 	%r12, [%rd2], 1;
	add.s64 	%rd18, %rd3, 5;
	mul.wide.s32 	%rd19, %r12, 8;
	add.s64 	%rd20, %rd1, %rd19;
	st.global.u64 	[%rd20], %rd18;
$L__BB0_17:
	ret;

}


// ===== COMPILED SASS (sm_100) =====

	.target	sm_100

	.elftype	@"ET_EXEC"


//--------------------- .note.nv.tkinfo           --------------------------
	.section	.note.nv.tkinfo,"",@"SHT_NOTE"
	.sectionflags	@"SHF_NOTE_NV_TKINFO"
	.tkinfo
        /*0018*/ 	.word	0x00000002
        /*0030*/ 	.string	""
        /*0030*/ 	.string	"ptxas"
        /*0030*/ 	.string	"Cuda compilation tools, release 13.0, V13.0.88"
        /*0030*/ 	.string	"Build cuda_13.0.r13.0/compiler.36424714_0"
        /*0030*/ 	.string	"-arch sm_100 -m 64 "



//--------------------- .note.nv.cuinfo           --------------------------
	.section	.note.nv.cuinfo,"",@"SHT_NOTE"
	.sectionflags	@"SHF_NOTE_NV_CUINFO"
        /*0018*/ 	.short	0x0002
        /*001a*/ 	.short	0x0064
        /*001c*/ 	.short	0x0082
	.zero		2


//--------------------- .nv.info                  --------------------------
	.section	.nv.info,"",@"SHT_CUDA_INFO"
	.align	4


	//----- nvinfo : EIATTR_REGCOUNT
	.align		4
        /*0000*/ 	.byte	0x04, 0x2f
        /*0002*/ 	.short	(.L_1 - .L_0)
	.align		4
.L_0:
        /*0004*/ 	.word	index@(_Z3fooPKcPmPi)
        /*0008*/ 	.word	0x0000000f


	//----- nvinfo : EIATTR_FRAME_SIZE
	.align		4
.L_1:
        /*000c*/ 	.byte	0x04, 0x11
        /*000e*/ 	.short	(.L_3 - .L_2)
	.align		4
.L_2:
        /*0010*/ 	.word	index@(_Z3fooPKcPmPi)
        /*0014*/ 	.word	0x00000000


	//----- nvinfo : EIATTR_MIN_STACK_SIZE
	.align		4
.L_3:
        /*0018*/ 	.byte	0x04, 0x12
        /*001a*/ 	.short	(.L_5 - .L_4)
	.align		4
.L_4:
        /*001c*/ 	.word	index@(_Z3fooPKcPmPi)
        /*0020*/ 	.word	0x00000000
.L_5:


//--------------------- .nv.compat                --------------------------
	.section	.nv.compat,"",@"SHT_CUDA_COMPAT_INFO"
	.align	4
        /*0000*/ 	.byte	0x02, 0x09, 0x00, 0x00, 0x02, 0x02, 0x01, 0x00, 0x02, 0x05, 0x05, 0x00, 0x03, 0x07, 0x01, 0x01
        /*0010*/ 	.byte	0x02, 0x03, 0x00, 0x00, 0x02, 0x06, 0x01, 0x00, 0x04, 0x0b, 0x08, 0x00, 0x09, 0x00, 0x00, 0x00
        /*0020*/ 	.byte	0x00, 0x00, 0x00, 0x00


//--------------------- .nv.info._Z3fooPKcPmPi    --------------------------
	.section	.nv.info._Z3fooPKcPmPi,"",@"SHT_CUDA_INFO"
	.sectionflags	@""
	.align	4


	//----- nvinfo : EIATTR_CUDA_API_VERSION
	.align		4
        /*0000*/ 	.byte	0x04, 0x37
        /*0002*/ 	.short	(.L_7 - .L_6)
.L_6:
        /*0004*/ 	.word	0x00000082


	//----- nvinfo : EIATTR_KPARAM_INFO
	.align		4
.L_7:
        /*0008*/ 	.byte	0x04, 0x17
        /*000a*/ 	.short	(.L_9 - .L_8)
.L_8:
        /*000c*/ 	.word	0x00000000
        /*0010*/ 	.short	0x0002
        /*0012*/ 	.short	0x0010
        /*0014*/ 	.byte	0x00, 0xf5, 0x21, 0x00


	//----- nvinfo : EIATTR_KPARAM_INFO
	.align		4
.L_9:
        /*0018*/ 	.byte	0x04, 0x17
        /*001a*/ 	.short	(.L_11 - .L_10)
.L_10:
        /*001c*/ 	.word	0x00000000
        /*0020*/ 	.short	0x0001
        /*0022*/ 	.short	0x0008
        /*0024*/ 	.byte	0x00, 0xf5, 0x21, 0x00


	//----- nvinfo : EIATTR_KPARAM_INFO
	.align		4
.L_11:
        /*0028*/ 	.byte	0x04, 0x17
        /*002a*/ 	.short	(.L_13 - .L_12)
.L_12:
        /*002c*/ 	.word	0x00000000
        /*0030*/ 	.short	0x0000
        /*0032*/ 	.short	0x0000
        /*0034*/ 	.byte	0x00, 0xf5, 0x21, 0x00


	//----- nvinfo : EIATTR_SPARSE_MMA_MASK
	.align		4
.L_13:
        /*0038*/ 	.byte	0x03, 0x50
        /*003a*/ 	.short	0x0000


	//----- nvinfo : EIATTR_MAXREG_COUNT
	.align		4
        /*003c*/ 	.byte	0x03, 0x1b
        /*003e*/ 	.short	0x00ff


	//----- nvinfo : EIATTR_NUM_BARRIERS
	.align		4
        /*0040*/ 	.byte	0x02, 0x4c
        /*0042*/ 	.byte	0x01
	.zero		1


	//----- nvinfo : EIATTR_MERCURY_ISA_VERSION
	.align		4
        /*0044*/ 	.byte	0x03, 0x5f
        /*0046*/ 	.short	0x0101


	//----- nvinfo : EIATTR_INT_WARP_WIDE_INSTR_OFFSETS
	.align		4
        /*0048*/ 	.byte	0x04, 0x31
        /*004a*/ 	.short	(.L_15 - .L_14)


	//   ....[0]....
.L_14:
        /*004c*/ 	.word	0x000001c0


	//   ....[1]....
        /*0050*/ 	.word	0x000002a0


	//   ....[2]....
        /*0054*/ 	.word	0x00000380


	//   ....[3]....
        /*0058*/ 	.word	0x00000450


	//   ....[4]....
        /*005c*/ 	.word	0x00000540


	//   ....[5]....
        /*0060*/ 	.word	0x00000610


	//   ....[6]....
        /*0064*/ 	.word	0x000006e0


	//   ....[7]....
        /*0068*/ 	.word	0x000007b0


	//----- nvinfo : EIATTR_VRC_CTA_INIT_COUNT
	.align		4
.L_15:
        /*006c*/ 	.byte	0x02, 0x4a
	.zero		1
	.zero		1


	//----- nvinfo : EIATTR_EXIT_INSTR_OFFSETS
	.align		4
        /*0070*/ 	.byte	0x04, 0x1c
        /*0072*/ 	.short	(.L_17 - .L_16)


	//   ....[0]....
.L_16:
        /*0074*/ 	.word	0x00000690


	//   ....[1]....
        /*0078*/ 	.word	0x000006c0


	//   ....[2]....
        /*007c*/ 	.word	0x000007f0


	//----- nvinfo : EIATTR_CRS_STACK_SIZE
	.align		4
.L_17:
        /*0080*/ 	.byte	0x04, 0x1e
        /*0082*/ 	.short	(.L_19 - .L_18)
.L_18:
        /*0084*/ 	.word	0x00000000


	//----- nvinfo : EIATTR_CBANK_PARAM_SIZE
	.align		4
.L_19:
        /*0088*/ 	.byte	0x03, 0x19
        /*008a*/ 	.short	0x0018


	//----- nvinfo : EIATTR_PARAM_CBANK
	.align		4
        /*008c*/ 	.byte	0x04, 0x0a
        /*008e*/ 	.short	(.L_21 - .L_20)
	.align		4
.L_20:
        /*0090*/ 	.word	index@(.nv.constant0._Z3fooPKcPmPi)
        /*0094*/ 	.short	0x0380
        /*0096*/ 	.short	0x0018


	//----- nvinfo : EIATTR_SW_WAR
	.align		4
.L_21:
        /*0098*/ 	.byte	0x04, 0x36
        /*009a*/ 	.short	(.L_23 - .L_22)
.L_22:
        /*009c*/ 	.word	0x00000008
.L_23:


//--------------------- .nv.callgraph             --------------------------
	.section	.nv.callgraph,"",@"SHT_CUDA_CALLGRAPH"
	.align	4
	.sectionentsize	8
	.align		4
        /*0000*/ 	.word	0x00000000
	.align		4
        /*0004*/ 	.word	0xffffffff
	.align		4
        /*0008*/ 	.word	0x00000000
	.align		4
        /*000c*/ 	.word	0xfffffffe
	.align		4
        /*0010*/ 	.word	0x00000000
	.align		4
        /*0014*/ 	.word	0xfffffffd
	.align		4
        /*0018*/ 	.word	0x00000000
	.align		4
        /*001c*/ 	.word	0xfffffffc


//--------------------- .text._Z3fooPKcPmPi       --------------------------
	.section	.text._Z3fooPKcPmPi,"ax",@progbits
	.align	128
        .global         _Z3fooPKcPmPi
        .type           _Z3fooPKcPmPi,@function
        .size           _Z3fooPKcPmPi,(.L_x_7 - _Z3fooPKcPmPi)
        .other          _Z3fooPKcPmPi,@"STO_CUDA_ENTRY STV_DEFAULT"
_Z3fooPKcPmPi:
.text._Z3fooPKcPmPi:
[----:B------:R-:W-:Y:S01]  /*0000*/  LDC R1, c[0x0][0x37c] ;  /* 0x0000df00ff017b82 */ /* 0x000fe20000000800 */
[----:B------:R-:W0:Y:S07]  /*0010*/  S2R R9, SR_TID.X ;  /* 0x0000000000097919 */ /* 0x000e2e0000002100 */
[----:B------:R-:W1:Y:S01]  /*0020*/  S2UR UR4, SR_CTAID.X ;  /* 0x00000000000479c3 */ /* 0x000e620000002500 */
[----:B------:R-:W2:Y:S07]  /*0030*/  LDCU.64 UR6, c[0x0][0x358] ;  /* 0x00006b00ff0677ac */ /* 0x000eae0008000a00 */
[----:B------:R-:W1:Y:S08]  /*0040*/  LDC R0, c[0x0][0x360] ;  /* 0x0000d800ff007b82 */ /* 0x000e700000000800 */
[----:B------:R-:W3:Y:S01]  /*0050*/  LDC.64 R4, c[0x0][0x380] ;  /* 0x0000e000ff047b82 */ /* 0x000ee20000000a00 */
[----:B0-----:R-:W-:Y:S01]  /*0060*/  ISETP.NE.AND P0, PT, R9, 0x7f, PT ;  /* 0x0000007f0900780c */ /* 0x001fe20003f05270 */
[----:B-1----:R-:W-:-:S04]  /*0070*/  IMAD R0, R0, UR4, R9 ;  /* 0x0000000400007c24 */ /* 0x002fc8000f8e0209 */
[----:B---3--:R-:W-:-:S05]  /*0080*/  IMAD.WIDE.U32 R4, R0, 0x4, R4 ;  /* 0x0000000400047825 */ /* 0x008fca00078e0004 */
[----:B--2---:R-:W2:Y:S04]  /*0090*/  LDG.E R3, desc[UR6][R4.64] ;  /* 0x0000000604037981 */ /* 0x004ea8000c1e1900 */
[----:B------:R-:W3:Y:S01]  /*00a0*/  @!P0 LDG.E.U8 R7, desc[UR6][R4.64+0x4] ;  /* 0x0000040604078981 */ /* 0x000ee2000c1e1100 */
[----:B------:R-:W0:Y:S01]  /*00b0*/  S2UR UR5, SR_CgaCtaId ;  /* 0x00000000000579c3 */ /* 0x000e220000008800 */
[----:B------:R-:W-:Y:S01]  /*00c0*/  UMOV UR4, 0x400 ;  /* 0x0000040000047882 */ /* 0x000fe20000000000 */
[----:B------:R-:W-:Y:S01]  /*00d0*/  BSSY.RECONVERGENT B0, `(.L_x_0) ;  /* 0x0000021000007945 */ /* 0x000fe20003800200 */
[----:B0-----:R-:W-:-:S06]  /*00e0*/  ULEA UR4, UR5, UR4, 0x18 ;  /* 0x0000000405047291 */ /* 0x001fcc000f8ec0ff */
[----:B------:R-:W-:-:S05]  /*00f0*/  LEA R2, R9, UR4, 0x2 ;  /* 0x0000000409027c11 */ /* 0x000fca000f8e10ff */
[----:B--2---:R-:W-:Y:S04]  /*0100*/  STS [R2], R3 ;  /* 0x0000000302007388 */ /* 0x004fe80000000800 */
[----:B---3--:R-:W-:Y:S01]  /*0110*/  @!P0 STS.U8 [R2+0x4], R7 ;  /* 0x0000040702008388 */ /* 0x008fe20000000000 */
[----:B------:R-:W-:Y:S06]  /*0120*/  BAR.SYNC.DEFER_BLOCKING 0x0 ;  /* 0x0000000000007b1d */ /* 0x000fec0000010000 */
[----:B------:R-:W0:Y:S02]  /*0130*/  LDS.U8 R6, [R2] ;  /* 0x0000000002067984 */ /* 0x000e240000000000 */
[----:B0-----:R-:W-:-:S13]  /*0140*/  ISETP.NE.AND P0, PT, R6, 0xd, PT ;  /* 0x0000000d0600780c */ /* 0x001fda0003f05270 */
[----:B------:R-:W0:Y:S02]  /*0150*/  @P0 LDS.U8 R6, [R2+0x1] ;  /* 0x0000010002060984 */ /* 0x000e240000000000 */
[----:B0-----:R-:W-:Y:S01]  /*0160*/  @P0 PRMT R4, R6, 0x7610, R4 ;  /* 0x0000761006040816 */ /* 0x001fe20000000004 */
[----:B------:R-:W-:Y:S06]  /*0170*/  @P0 BRA `(.L_x_1) ;  /* 0x0000000000580947 */ /* 0x000fec0003800000 */
[----:B------:R-:W0:Y:S02]  /*0180*/  LDS.U8 R4, [R2+0x1] ;  /* 0x0000010002047984 */ /* 0x000e240000000000 */
[----:B0-----:R-:W-:-:S13]  /*0190*/  ISETP.NE.AND P0, PT, R4, 0xa, PT ;  /* 0x0000000a0400780c */ /* 0x001fda0003f05270 */
[----:B------:R-:W-:Y:S05]  /*01a0*/  @P0 BRA `(.L_x_1) ;  /* 0x00000000004c0947 */ /* 0x000fea0003800000 */
[----:B------:R-:W0:Y:S01]  /*01b0*/  S2R R3, SR_LANEID ;  /* 0x0000000000037919 */ /* 0x000e220000000000 */
[----:B------:R-:W-:Y:S01]  /*01c0*/  VOTEU.ANY UR4, UPT, PT ;  /* 0x0000000000047886 */ /* 0x000fe200038e0100 */
[----:B------:R-:W1:Y:S01]  /*01d0*/  LDC.64 R4, c[0x0][0x390] ;  /* 0x0000e400ff047b82 */ /* 0x000e620000000a00 */
[----:B------:R-:W0:Y:S01]  /*01e0*/  FLO.U32 R10, UR4 ;  /* 0x00000004000a7d00 */ /* 0x000e2200080e0000 */
[----:B------:R-:W2:Y:S06]  /*01f0*/  S2R R8, SR_LTMASK ;  /* 0x0000000000087919 */ /* 0x000eac0000003900 */
[----:B------:R-:W3:Y:S01]  /*0200*/  LDC.64 R6, c[0x0][0x388] ;  /* 0x0000e200ff067b82 */ /* 0x000ee20000000a00 */
[----:B------:R-:W1:Y:S01]  /*0210*/  POPC R11, UR4 ;  /* 0x00000004000b7d09 */ /* 0x000e620008000000 */
[----:B0-----:R-:W-:-:S13]  /*0220*/  ISETP.EQ.U32.AND P0, PT, R10, R3, PT ;  /* 0x000000030a00720c */ /* 0x001fda0003f02070 */
[----:B-1----:R0:W4:Y:S01]  /*0230*/  @P0 ATOMG.E.ADD.STRONG.GPU PT, R5, desc[UR6][R4.64], R11 ;  /* 0x8000000b040509a8 */ /* 0x00212200081ef106 */
[----:B--2---:R-:W-:Y:S01]  /*0240*/  LOP3.LUT R12, R8, UR4, RZ, 0xc0, !PT ;  /* 0x00000004080c7c12 */ /* 0x004fe2000f8ec0ff */
[----:B------:R-:W-:Y:S02]  /*0250*/  IMAD.MOV.U32 R8, RZ, RZ, 0x2 ;  /* 0x00000002ff087424 */ /* 0x000fe400078e00ff */
[----:B------:R-:W-:-:S03]  /*0260*/  IMAD.MOV.U32 R9, RZ, RZ, 0x0 ;  /* 0x00000000ff097424 */ /* 0x000fc600078e00ff */
[----:B------:R-:W1:Y:S01]  /*0270*/  POPC R12, R12 ;  /* 0x0000000c000c7309 */ /* 0x000e620000000000 */
[----:B------:R-:W-:-:S04]  /*0280*/  IMAD.WIDE.U32 R8, R0, 0x4, R8 ;  /* 0x0000000400087825 */ /* 0x000fc800078e0008 */
[----:B0-----:R-:W-:Y:S01]  /*0290*/  IMAD.MOV.U32 R4, RZ, RZ, 0xa ;  /* 0x0000000aff047424 */ /* 0x001fe200078e00ff */
[----:B----4-:R-:W1:Y:S02]  /*02a0*/  SHFL.IDX PT, R3, R5, R10, 0x1f ;  /* 0x00001f0a05037589 */ /* 0x010e6400000e0000 */
[----:B-1----:R-:W-:-:S04]  /*02b0*/  IMAD.IADD R3, R3, 0x1, R12 ;  /* 0x0000000103037824 */ /* 0x002fc800078e020c */
[----:B---3--:R-:W-:-:S05]  /*02c0*/  IMAD.WIDE R6, R3, 0x8, R6 ;  /* 0x0000000803067825 */ /* 0x008fca00078e0206 */
[----:B------:R0:W-:Y:S02]  /*02d0*/  STG.E.64 desc[UR6][R6.64], R8 ;  /* 0x0000000806007986 */ /* 0x0001e4000c101b06 */
.L_x_1:
[----:B------:R-:W-:Y:S05]  /*02e0*/  BSYNC.RECONVERGENT B0 ;  /* 0x0000000000007941 */ /* 0x000fea0003800200 */
.L_x_0:
[----:B------:R-:W-:Y:S01]  /*02f0*/  LOP3.LUT R4, R4, 0xff, RZ, 0xc0, !PT ;  /* 0x000000ff04047812 */ /* 0x000fe200078ec0ff */
[----:B------:R-:W-:Y:S03]  /*0300*/  BSSY.RECONVERGENT B0, `(.L_x_2) ;  /* 0x000001a000007945 */ /* 0x000fe60003800200 */
[----:B------:R-:W-:-:S13]  /*0310*/  ISETP.NE.AND P0, PT, R4, 0xd, PT ;  /* 0x0000000d0400780c */ /* 0x000fda0003f05270 */
[----:B------:R1:W2:Y:S01]  /*0320*/  @P0 LDS.U8 R3, [R2+0x2] ;  /* 0x0000020002030984 */ /* 0x0002a20000000000 */
[----:B------:R-:W-:Y:S05]  /*0330*/  @P0 BRA `(.L_x_3) ;  /* 0x0000000000580947 */ /* 0x000fea0003800000 */
[----:B--2---:R-:W2:Y:S02]  /*0340*/  LDS.U8 R3, [R2+0x2] ;  /* 0x0000020002037984 */ /* 0x004ea40000000000 */
[----:B--2---:R-:W-:-:S13]  /*0350*/  ISETP.NE.AND P0, PT, R3, 0xa, PT ;  /* 0x0000000a0300780c */ /* 0x004fda0003f05270 */
[----:B------:R-:W-:Y:S05]  /*0360*/  @P0 BRA `(.L_x_3) ;  /* 0x00000000004c0947 */ /* 0x000fea0003800000 */
[----:B------:R-:W2:Y:S01]  /*0370*/  S2R R3, SR_LANEID ;  /* 0x0000000000037919 */ /* 0x000ea20000000000 */
[----:B------:R-:W-:Y:S01]  /*0380*/  VOTEU.ANY UR4, UPT, PT ;  /* 0x0000000000047886 */ /* 0x000fe200038e0100 */
[----:B0-----:R-:W0:Y:S01]  /*0390*/  LDC.64 R8, c[0x0][0x390] ;  /* 0x0000e400ff087b82 */ /* 0x001e220000000a00 */
[----:B------:R-:W2:Y:S01]  /*03a0*/  FLO.U32 R10, UR4 ;  /* 0x00000004000a7d00 */ /* 0x000ea200080e0000 */
[----:B------:R-:W3:Y:S06]  /*03b0*/  S2R R12, SR_LTMASK ;  /* 0x00000000000c7919 */ /* 0x000eec0000003900 */
[----:B------:R-:W4:Y:S01]  /*03c0*/  LDC.64 R6, c[0x0][0x388] ;  /* 0x0000e200ff067b82 */ /* 0x000f220000000a00 */
[----:B------:R-:W0:Y:S01]  /*03d0*/  POPC R11, UR4 ;  /* 0x00000004000b7d09 */ /* 0x000e220008000000 */
[----:B--2---:R-:W-:-:S13]  /*03e0*/  ISETP.EQ.U32.AND P0, PT, R10, R3, PT ;  /* 0x000000030a00720c */ /* 0x004fda0003f02070 */
[----:B0-----:R-:W2:Y:S01]  /*03f0*/  @P0 ATOMG.E.ADD.STRONG.GPU PT, R9, desc[UR6][R8.64], R11 ;  /* 0x8000000b080909a8 */ /* 0x001ea200081ef106 */
[----:B---3--:R-:W-:Y:S01]  /*0400*/  LOP3.LUT R12, R12, UR4, RZ, 0xc0, !PT ;  /* 0x000000040c0c7c12 */ /* 0x008fe2000f8ec0ff */
[----:B------:R-:W-:Y:S02]  /*0410*/  HFMA2 R5, -RZ, RZ, 0, 0 ;  /* 0x00000000ff057431 */ /* 0x000fe400000001ff */
[----:B------:R-:W-:-:S03]  /*0420*/  IMAD.MOV.U32 R4, RZ, RZ, 0x3 ;  /* 0x00000003ff047424 */ /* 0x000fc600078e00ff */
[----:B------:R-:W0:Y:S01]  /*0430*/  POPC R12, R12 ;  /* 0x0000000c000c7309 */ /* 0x000e220000000000 */
[----:B------:R-:W-:Y:S01]  /*0440*/  IMAD.WIDE.U32 R4, R0, 0x4, R4 ;  /* 0x0000000400047825 */ /* 0x000fe200078e0004 */
[----:B--2---:R-:W0:Y:S03]  /*0450*/  SHFL.IDX PT, R3, R9, R10, 0x1f ;  /* 0x00001f0a09037589 */ /* 0x004e2600000e0000 */
[----:B0-----:R-:W-:-:S04]  /*0460*/  IMAD.IADD R3, R3, 0x1, R12 ;  /* 0x0000000103037824 */ /* 0x001fc800078e020c */
[----:B----4-:R-:W-:-:S04]  /*0470*/  IMAD.WIDE R6, R3, 0x8, R6 ;  /* 0x0000000803067825 */ /* 0x010fc800078e0206 */
[----:B------:R-:W-:Y:S01]  /*0480*/  IMAD.MOV.U32 R3, RZ, RZ, 0xa ;  /* 0x0000000aff037424 */ /* 0x000fe200078e00ff */
[----:B------:R3:W-:Y:S06]  /*0490*/  STG.E.64 desc[UR6][R6.64], R4 ;  /* 0x0000000406007986 */ /* 0x0007ec000c101b06 */
.L_x_3:
[----:B------:R-:W-:Y:S05]  /*04a0*/  BSYNC.RECONVERGENT B0 ;  /* 0x0000000000007941 */ /* 0x000fea0003800200 */
.L_x_2:
[----:B--2---:R-:W-:Y:S01]  /*04b0*/  LOP3.LUT R3, R3, 0xff, RZ, 0xc0, !PT ;  /* 0x000000ff03037812 */ /* 0x004fe200078ec0ff */
[----:B------:R-:W-:Y:S03]  /*04c0*/  BSSY.RECONVERGENT B0, `(.L_x_4) ;  /* 0x000001a000007945 */ /* 0x000fe60003800200 */
[----:B------:R-:W-:-:S13]  /*04d0*/  ISETP.NE.AND P0, PT, R3, 0xd, PT ;  /* 0x0000000d0300780c */ /* 0x000fda0003f05270 */
[----:B------:R2:W4:Y:S01]  /*04e0*/  @P0 LDS.U8 R3, [R2+0x3] ;  /* 0x0000030002030984 */ /* 0x0005220000000000 */
[----:B------:R-:W-:Y:S05]  /*04f0*/  @P0 BRA `(.L_x_5) ;  /* 0x0000000000580947 */ /* 0x000fea0003800000 */
[----:B----4-:R-:W4:Y:S02]  /*0500*/  LDS.U8 R3, [R2+0x3] ;  /* 0x0000030002037984 */ /* 0x010f240000000000 */
[----:B----4-:R-:W-:-:S13]  /*0510*/  ISETP.NE.AND P0, PT, R3, 0xa, PT ;  /* 0x0000000a0300780c */ /* 0x010fda0003f05270 */
[----:B------:R-:W-:Y:S05]  /*0520*/  @P0 BRA `(.L_x_5) ;  /* 0x00000000004c0947 */ /* 0x000fea0003800000 */
[----:B------:R-:W4:Y:S01]  /*0530*/  S2R R3, SR_LANEID ;  /* 0x0000000000037919 */ /* 0x000f220000000000 */
[----:B------:R-:W-:Y:S01]  /*0540*/  VOTEU.ANY UR4, UPT, PT ;  /* 0x0000000000047886 */ /* 0x000fe200038e0100 */
[----:B0-----:R-:W0:Y:S01]  /*0550*/  LDC.64 R8, c[0x0][0x390] ;  /* 0x0000e400ff087b82 */ /* 0x001e220000000a00 */
[----:B------:R-:W4:Y:S01]  /*0560*/  FLO.U32 R10, UR4 ;  /* 0x00000004000a7d00 */ /* 0x000f2200080e0000 */
[----:B------:R-:W5:Y:S06]  /*0570*/  S2R R12, SR_LTMASK ;  /* 0x00000000000c7919 */ /* 0x000f6c0000003900 */
[----:B---3--:R-:W3:Y:S01]  /*0580*/  LDC.64 R6, c[0x0][0x388] ;  /* 0x0000e200ff067b82 */ /* 0x008ee20000000a00 */
[----:B------:R-:W0:Y:S01]  /*0590*/  POPC R11, UR4 ;  /* 0x00000004000b7d09 */ /* 0x000e220008000000 */
[----:B----4-:R-:W-:-:S13]  /*05a0*/  ISETP.EQ.U32.AND P0, PT, R10, R3, PT ;  /* 0x000000030a00720c */ /* 0x010fda0003f02070 */
[----:B0-----:R-:W4:Y:S01]  /*05b0*/  @P0 ATOMG.E.ADD.STRONG.GPU PT, R9, desc[UR6][R8.64], R11 ;  /* 0x8000000b080909a8 */ /* 0x001f2200081ef106 */
[----:B-----5:R-:W-:Y:S01]  /*05c0*/  LOP3.LUT R12, R12, UR4, RZ, 0xc0, !PT ;  /* 0x000000040c0c7c12 */ /* 0x020fe2000f8ec0ff */
[----:B------:R-:W-:Y:S02]  /*05d0*/  HFMA2 R5, -RZ, RZ, 0, 0 ;  /* 0x00000000ff057431 */ /* 0x000fe400000001ff */
[----:B------:R-:W-:-:S03]  /*05e0*/  IMAD.MOV.U32 R4, RZ, RZ, 0x4 ;  /* 0x00000004ff047424 */ /* 0x000fc600078e00ff */
[----:B------:R-:W0:Y:S01]  /*05f0*/  POPC R12, R12 ;  /* 0x0000000c000c7309 */ /* 0x000e220000000000 */
[----:B------:R-:W-:Y:S01]  /*0600*/  IMAD.WIDE.U32 R4, R0, 0x4, R4 ;  /* 0x0000000400047825 */ /* 0x000fe200078e0004 */
[----:B----4-:R-:W0:Y:S03]  /*0610*/  SHFL.IDX PT, R3, R9, R10, 0x1f ;  /* 0x00001f0a09037589 */ /* 0x010e2600000e0000 */
[----:B0-----:R-:W-:-:S04]  /*0620*/  IMAD.IADD R3, R3, 0x1, R12 ;  /* 0x0000000103037824 */ /* 0x001fc800078e020c */
[----:B---3--:R-:W-:-:S04]  /*0630*/  IMAD.WIDE R6, R3, 0x8, R6 ;  /* 0x0000000803067825 */ /* 0x008fc800078e0206 */
[----:B------:R-:W-:Y:S01]  /*0640*/  IMAD.MOV.U32 R3, RZ, RZ, 0xa ;  /* 0x0000000aff037424 */ /* 0x000fe200078e00ff */
[----:B------:R0:W-:Y:S06]  /*0650*/  STG.E.64 desc[UR6][R6.64], R4 ;  /* 0x0000000406007986 */ /* 0x0001ec000c101b06 */
.L_x_5:
[----:B------:R-:W-:Y:S05]  /*0660*/  BSYNC.RECONVERGENT B0 ;  /* 0x0000000000007941 */ /* 0x000fea0003800200 */
.L_x_4:
[----:B----4-:R-:W-:-:S04]  /*0670*/  LOP3.LUT R3, R3, 0xff, RZ, 0xc0, !PT ;  /* 0x000000ff03037812 */ /* 0x010fc800078ec0ff */
[----:B------:R-:W-:-:S13]  /*0680*/  ISETP.NE.AND P0, PT, R3, 0xd, PT ;  /* 0x0000000d0300780c */ /* 0x000fda0003f05270 */
[----:B------:R-:W-:Y:S05]  /*0690*/  @P0 EXIT ;  /* 0x000000000000094d */ /* 0x000fea0003800000 */
[----:B-12---:R-:W1:Y:S02]  /*06a0*/  LDS.U8 R2, [R2+0x4] ;  /* 0x0000040002027984 */ /* 0x006e640000000000 */
[----:B-1----:R-:W-:-:S13]  /*06b0*/  ISETP.NE.AND P0, PT, R2, 0xa, PT ;  /* 0x0000000a0200780c */ /* 0x002fda0003f05270 */
[----:B------:R-:W-:Y:S05]  /*06c0*/  @P0 EXIT ;  /* 0x000000000000094d */ /* 0x000fea0003800000 */
[----:B------:R-:W1:Y:S01]  /*06d0*/  S2R R3, SR_LANEID ;  /* 0x0000000000037919 */ /* 0x000e620000000000 */
[----:B------:R-:W-:Y:S01]  /*06e0*/  VOTEU.ANY UR4, UPT, PT ;  /* 0x0000000000047886 */ /* 0x000fe200038e0100 */
[----:B0--3--:R-:W0:Y:S01]  /*06f0*/  LDC.64 R6, c[0x0][0x390] ;  /* 0x0000e400ff067b82 */ /* 0x009e220000000a00 */
[----:B------:R-:W1:Y:S01]  /*0700*/  FLO.U32 R8, UR4 ;  /* 0x0000000400087d00 */ /* 0x000e6200080e0000 */
[----:B------:R-:W2:Y:S06]  /*0710*/  S2R R10, SR_LTMASK ;  /* 0x00000000000a7919 */ /* 0x000eac0000003900 */
[----:B------:R-:W3:Y:S01]  /*0720*/  LDC.64 R4, c[0x0][0x388] ;  /* 0x0000e200ff047b82 */ /* 0x000ee20000000a00 */
[----:B------:R-:W0:Y:S01]  /*0730*/  POPC R11, UR4 ;  /* 0x00000004000b7d09 */ /* 0x000e220008000000 */
[----:B-1----:R-:W-:-:S13]  /*0740*/  ISETP.EQ.U32.AND P0, PT, R8, R3, PT ;  /* 0x000000030800720c */ /* 0x002fda0003f02070 */
[----:B0-----:R-:W4:Y:S01]  /*0750*/  @P0 ATOMG.E.ADD.STRONG.GPU PT, R7, desc[UR6][R6.64], R11 ;  /* 0x8000000b060709a8 */ /* 0x001f2200081ef106 */
[----:B--2---:R-:W-:Y:S01]  /*0760*/  LOP3.LUT R10, R10, UR4, RZ, 0xc0, !PT ;  /* 0x000000040a0a7c12 */ /* 0x004fe2000f8ec0ff */
[----:B------:R-:W-:Y:S02]  /*0770*/  HFMA2 R3, -RZ, RZ, 0, 0 ;  /* 0x00000000ff037431 */ /* 0x000fe400000001ff */
[----:B------:R-:W-:-:S03]  /*0780*/  IMAD.MOV.U32 R2, RZ, RZ, 0x5 ;  /* 0x00000005ff027424 */ /* 0x000fc600078e00ff */
[----:B------:R-:W0:Y:S01]  /*0790*/  POPC R10, R10 ;  /* 0x0000000a000a7309 */ /* 0x000e220000000000 */
[----:B------:R-:W-:Y:S01]  /*07a0*/  IMAD.WIDE.U32 R2, R0, 0x4, R2 ;  /* 0x0000000400027825 */ /* 0x000fe200078e0002 */
[----:B----4-:R-:W0:Y:S03]  /*07b0*/  SHFL.IDX PT, R9, R7, R8, 0x1f ;  /* 0x00001f0807097589 */ /* 0x010e2600000e0000 */
[----:B0-----:R-:W-:-:S04]  /*07c0*/  IMAD.IADD R9, R9, 0x1, R10 ;  /* 0x0000000109097824 */ /* 0x001fc800078e020a */
[----:B---3--:R-:W-:-:S05]  /*07d0*/  IMAD.WIDE R4, R9, 0x8, R4 ;  /* 0x0000000809047825 */ /* 0x008fca00078e0204 */
[----:B------:R-:W-:Y:S01]  /*07e0*/  STG.E.64 desc[UR6][R4.64], R2 ;  /* 0x0000000204007986 */ /* 0x000fe2000c101b06 */
[----:B------:R-:W-:Y:S05]  /*07f0*/  EXIT ;  /* 0x000000000000794d */ /* 0x000fea0003800000 */
.L_x_6:
[----:B------:R-:W-:-:S00]  /*0800*/  BRA `(.L_x_6) ;  /* 0xfffffffc00fc7947 */ /* 0x000fc0000383ffff */
[----:B------:R-:W-:-:S00]  /*0810*/  NOP ;  /* 0x0000000000007918 */ /* 0x000fc00000000000 */
        /* <DEDUP_REMOVED lines=14> */
.L_x_7:


//--------------------- .nv.shared._Z3fooPKcPmPi  --------------------------
	.section	.nv.shared._Z3fooPKcPmPi,"aw",@nobits
	.sectionflags	@""
.nv.shared._Z3fooPKcPmPi:
	.zero		1537


//--------------------- .nv.shared.reserved.0     --------------------------
	.section	.nv.shared.reserved.0,"aw",@nobits
	.weak		__nv_reservedSMEM_offset_0_alias
	.size		__nv_reservedSMEM_offset_0_alias, 0, 64
	.other		__nv_reservedSMEM_offset_0_alias,@"STO_CUDA_RESERVED_SHARED STV_DEFAULT"
__nv_reservedSMEM_offset_0_alias:
	.zero		0
	.zero		64


//--------------------- .nv.constant0._Z3fooPKcPmPi --------------------------
	.section	.nv.constant0._Z3fooPKcPmPi,"a",@progbits
	.sectionflags	@""
	.align	4
.nv.constant0._Z3fooPKcPmPi:
	.zero		920


//--------------------- SYMBOLS --------------------------

	.type		.nv.reservedSmem.offset0,@object
	.size		.nv.reservedSmem.offset0,0x4
	.type		.nv.reservedSmem.cap,@object
	.size		.nv.reservedSmem.cap,0x4
